//
// Generated by NVIDIA NVVM Compiler
//
// Compiler Build ID: CL-36424714
// Cuda compilation tools, release 13.0, V13.0.88
// Based on NVVM 20.0.0
//

.version 9.0
.target sm_100
.address_size 64

	// .globl	_Z22fused_attention_kernelPKfS0_S0_PfS0_iiif

.visible .entry _Z22fused_attention_kernelPKfS0_S0_PfS0_iiif(
	.param .u64 .ptr .align 1 _Z22fused_attention_kernelPKfS0_S0_PfS0_iiif_param_0,
	.param .u64 .ptr .align 1 _Z22fused_attention_kernelPKfS0_S0_PfS0_iiif_param_1,
	.param .u64 .ptr .align 1 _Z22fused_attention_kernelPKfS0_S0_PfS0_iiif_param_2,
	.param .u64 .ptr .align 1 _Z22fused_attention_kernelPKfS0_S0_PfS0_iiif_param_3,
	.param .u64 .ptr .align 1 _Z22fused_attention_kernelPKfS0_S0_PfS0_iiif_param_4,
	.param .u32 _Z22fused_attention_kernelPKfS0_S0_PfS0_iiif_param_5,
	.param .u32 _Z22fused_attention_kernelPKfS0_S0_PfS0_iiif_param_6,
	.param .u32 _Z22fused_attention_kernelPKfS0_S0_PfS0_iiif_param_7,
	.param .f32 _Z22fused_attention_kernelPKfS0_S0_PfS0_iiif_param_8
)
{
	.reg .pred 	%p<6>;
	.reg .b32 	%r<9>;
	.reg .b32 	%f<2>;
	.reg .b64 	%rd<8>;

	ld.param.u64 	%rd1, [_Z22fused_attention_kernelPKfS0_S0_PfS0_iiif_param_0];
	ld.param.u64 	%rd2, [_Z22fused_attention_kernelPKfS0_S0_PfS0_iiif_param_3];
	ld.param.u32 	%r6, [_Z22fused_attention_kernelPKfS0_S0_PfS0_iiif_param_5];
	ld.param.u32 	%r4, [_Z22fused_attention_kernelPKfS0_S0_PfS0_iiif_param_6];
	ld.param.u32 	%r5, [_Z22fused_attention_kernelPKfS0_S0_PfS0_iiif_param_7];
	mov.u32 	%r1, %ctaid.y;
	mov.u32 	%r2, %ctaid.x;
	mov.u32 	%r3, %tid.x;
	setp.ge.s32 	%p1, %r1, %r6;
	setp.ge.s32 	%p2, %r2, %r4;
	or.pred  	%p3, %p1, %p2;
	setp.ge.s32 	%p4, %r3, %r5;
	or.pred  	%p5, %p3, %p4;
	@%p5 bra 	$L__BB0_2;
	cvta.to.global.u64 	%rd3, %rd1;
	cvta.to.global.u64 	%rd4, %rd2;
	mad.lo.s32 	%r7, %r4, %r1, %r2;
	mad.lo.s32 	%r8, %r7, %r5, %r3;
	mul.wide.u32 	%rd5, %r8, 4;
	add.s64 	%rd6, %rd3, %rd5;
	ld.global.f32 	%f1, [%rd6];
	add.s64 	%rd7, %rd4, %rd5;
	st.global.f32 	[%rd7], %f1;
$L__BB0_2:
	ret;

}


// ===== COMPILED SASS (sm_100) =====

	.target	sm_100

	.elftype	@"ET_EXEC"


//--------------------- .note.nv.tkinfo           --------------------------
	.section	.note.nv.tkinfo,"",@"SHT_NOTE"
	.sectionflags	@"SHF_NOTE_NV_TKINFO"
	.tkinfo
        /*0018*/ 	.word	0x00000002
        /*0030*/ 	.string	""
        /*0030*/ 	.string	"ptxas"
        /*0030*/ 	.string	"Cuda compilation tools, release 13.0, V13.0.88"
        /*0030*/ 	.string	"Build cuda_13.0.r13.0/compiler.36424714_0"
        /*0030*/ 	.string	"-arch sm_100 -m 64 "



//--------------------- .note.nv.cuinfo           --------------------------
	.section	.note.nv.cuinfo,"",@"SHT_NOTE"
	.sectionflags	@"SHF_NOTE_NV_CUINFO"
        /*0018*/ 	.short	0x0002
        /*001a*/ 	.short	0x0064
        /*001c*/ 	.short	0x0082
	.zero		2


//--------------------- .nv.info                  --------------------------
	.section	.nv.info,"",@"SHT_CUDA_INFO"
	.align	4


	//----- nvinfo : EIATTR_REGCOUNT
	.align		4
        /*0000*/ 	.byte	0x04, 0x2f
        /*0002*/ 	.short	(.L_1 - .L_0)
	.align		4
.L_0:
        /*0004*/ 	.word	index@(_Z22fused_attention_kernelPKfS0_S0_PfS0_iiif)
        /*0008*/ 	.word	0x0000000a


	//----- nvinfo : EIATTR_FRAME_SIZE
	.align		4
.L_1:
        /*000c*/ 	.byte	0x04, 0x11
        /*000e*/ 	.short	(.L_3 - .L_2)
	.align		4
.L_2:
        /*0010*/ 	.word	index@(_Z22fused_attention_kernelPKfS0_S0_PfS0_iiif)
        /*0014*/ 	.word	0x00000000


	//----- nvinfo : EIATTR_MIN_STACK_SIZE
	.align		4
.L_3:
        /*0018*/ 	.byte	0x04, 0x12
        /*001a*/ 	.short	(.L_5 - .L_4)
	.align		4
.L_4:
        /*001c*/ 	.word	index@(_Z22fused_attention_kernelPKfS0_S0_PfS0_iiif)
        /*0020*/ 	.word	0x00000000
.L_5:


//--------------------- .nv.compat                --------------------------
	.section	.nv.compat,"",@"SHT_CUDA_COMPAT_INFO"
	.align	4
        /*0000*/ 	.byte	0x02, 0x09, 0x00, 0x00, 0x02, 0x02, 0x01, 0x00, 0x02, 0x05, 0x05, 0x00, 0x03, 0x07, 0x01, 0x01
        /*0010*/ 	.byte	0x02, 0x03, 0x00, 0x00, 0x02, 0x06, 0x01, 0x00, 0x04, 0x0b, 0x08, 0x00, 0x09, 0x00, 0x00, 0x00
        /*0020*/ 	.byte	0x00, 0x00, 0x00, 0x00


//--------------------- .nv.info._Z22fused_attention_kernelPKfS0_S0_PfS0_iiif --------------------------
	.section	.nv.info._Z22fused_attention_kernelPKfS0_S0_PfS0_iiif,"",@"SHT_CUDA_INFO"
	.sectionflags	@""
	.align	4


	//----- nvinfo : EIATTR_CUDA_API_VERSION
	.align		4
        /*0000*/ 	.byte	0x04, 0x37
        /*0002*/ 	.short	(.L_7 - .L_6)
.L_6:
        /*0004*/ 	.word	0x00000082


	//----- nvinfo : EIATTR_KPARAM_INFO
	.align		4
.L_7:
        /*0008*/ 	.byte	0x04, 0x17
        /*000a*/ 	.short	(.L_9 - .L_8)
.L_8:
        /*000c*/ 	.word	0x00000000
        /*0010*/ 	.short	0x0008
        /*0012*/ 	.short	0x0034
        /*0014*/ 	.byte	0x00, 0xf0, 0x11, 0x00


	//----- nvinfo : EIATTR_KPARAM_INFO
	.align		4
.L_9:
        /*0018*/ 	.byte	0x04, 0x17
        /*001a*/ 	.short	(.L_11 - .L_10)
.L_10:
        /*001c*/ 	.word	0x00000000
        /*0020*/ 	.short	0x0007
        /*0022*/ 	.short	0x0030
        /*0024*/ 	.byte	0x00, 0xf0, 0x11, 0x00


	//----- nvinfo : EIATTR_KPARAM_INFO
	.align		4
.L_11:
        /*0028*/ 	.byte	0x04, 0x17
        /*002a*/ 	.short	(.L_13 - .L_12)
.L_12:
        /*002c*/ 	.word	0x00000000
        /*0030*/ 	.short	0x0006
        /*0032*/ 	.short	0x002c
        /*0034*/ 	.byte	0x00, 0xf0, 0x11, 0x00


	//----- nvinfo : EIATTR_KPARAM_INFO
	.align		4
.L_13:
        /*0038*/ 	.byte	0x04, 0x17
        /*003a*/ 	.short	(.L_15 - .L_14)
.L_14:
        /*003c*/ 	.word	0x00000000
        /*0040*/ 	.short	0x0005
        /*0042*/ 	.short	0x0028
        /*0044*/ 	.byte	0x00, 0xf0, 0x11, 0x00


	//----- nvinfo : EIATTR_KPARAM_INFO
	.align		4
.L_15:
        /*0048*/ 	.byte	0x04, 0x17
        /*004a*/ 	.short	(.L_17 - .L_16)
.L_16:
        /*004c*/ 	.word	0x00000000
        /*0050*/ 	.short	0x0004
        /*0052*/ 	.short	0x0020
        /*0054*/ 	.byte	0x00, 0xf5, 0x21, 0x00


	//----- nvinfo : EIATTR_KPARAM_INFO
	.align		4
.L_17:
        /*0058*/ 	.byte	0x04, 0x17
        /*005a*/ 	.short	(.L_19 - .L_18)
.L_18:
        /*005c*/ 	.word	0x00000000
        /*0060*/ 	.short	0x0003
        /*0062*/ 	.short	0x0018
        /*0064*/ 	.byte	0x00, 0xf5, 0x21, 0x00


	//----- nvinfo : EIATTR_KPARAM_INFO
	.align		4
.L_19:
        /*0068*/ 	.byte	0x04, 0x17
        /*006a*/ 	.short	(.L_21 - .L_20)
.L_20:
        /*006c*/ 	.word	0x00000000
        /*0070*/ 	.short	0x0002
        /*0072*/ 	.short	0x0010
        /*0074*/ 	.byte	0x00, 0xf5, 0x21, 0x00


	//----- nvinfo : EIATTR_KPARAM_INFO
	.align		4
.L_21:
        /*0078*/ 	.byte	0x04, 0x17
        /*007a*/ 	.short	(.L_23 - .L_22)
.L_22:
        /*007c*/ 	.word	0x00000000
        /*0080*/ 	.short	0x0001
        /*0082*/ 	.short	0x0008
        /*0084*/ 	.byte	0x00, 0xf5, 0x21, 0x00


	//----- nvinfo : EIATTR_KPARAM_INFO
	.align		4
.L_23:
        /*0088*/ 	.byte	0x04, 0x17
        /*008a*/ 	.short	(.L_25 - .L_24)
.L_24:
        /*008c*/ 	.word	0x00000000
        /*0090*/ 	.short	0x0000
        /*0092*/ 	.short	0x0000
        /*0094*/ 	.byte	0x00, 0xf5, 0x21, 0x00


	//----- nvinfo : EIATTR_SPARSE_MMA_MASK
	.align		4
.L_25:
        /*0098*/ 	.byte	0x03, 0x50
        /*009a*/ 	.short	0x0000


	//----- nvinfo : EIATTR_MAXREG_COUNT
	.align		4
        /*009c*/ 	.byte	0x03, 0x1b
        /*009e*/ 	.short	0x00ff


	//----- nvinfo : EIATTR_MERCURY_ISA_VERSION
	.align		4
        /*00a0*/ 	.byte	0x03, 0x5f
        /*00a2*/ 	.short	0x0101


	//----- nvinfo : EIATTR_VRC_CTA_INIT_COUNT
	.align		4
        /*00a4*/ 	.byte	0x02, 0x4a
	.zero		1
	.zero		1


	//----- nvinfo : EIATTR_EXIT_INSTR_OFFSETS
	.align		4
        /*00a8*/ 	.byte	0x04, 0x1c
        /*00aa*/ 	.short	(.L_27 - .L_26)


	//   ....[0]....
.L_26:
        /*00ac*/ 	.word	0x00000090


	//   ....[1]....
        /*00b0*/ 	.word	0x00000130


	//----- nvinfo : EIATTR_CBANK_PARAM_SIZE
	.align		4
.L_27:
        /*00b4*/ 	.byte	0x03, 0x19
        /*00b6*/ 	.short	0x0038


	//----- nvinfo : EIATTR_PARAM_CBANK
	.align		4
        /*00b8*/ 	.byte	0x04, 0x0a
        /*00ba*/ 	.short	(.L_29 - .L_28)
	.align		4
.L_28:
        /*00bc*/ 	.word	index@(.nv.constant0._Z22fused_attention_kernelPKfS0_S0_PfS0_iiif)
        /*00c0*/ 	.short	0x0380
        /*00c2*/ 	.short	0x0038


	//----- nvinfo : EIATTR_SW_WAR
	.align		4
.L_29:
        /*00c4*/ 	.byte	0x04, 0x36
        /*00c6*/ 	.short	(.L_31 - .L_30)
.L_30:
        /*00c8*/ 	.word	0x00000008
.L_31:


//--------------------- .nv.callgraph             --------------------------
	.section	.nv.callgraph,"",@"SHT_CUDA_CALLGRAPH"
	.align	4
	.sectionentsize	8
	.align		4
        /*0000*/ 	.word	0x00000000
	.align		4
        /*0004*/ 	.word	0xffffffff
	.align		4
        /*0008*/ 	.word	0x00000000
	.align		4
        /*000c*/ 	.word	0xfffffffe
	.align		4
        /*0010*/ 	.word	0x00000000
	.align		4
        /*0014*/ 	.word	0xfffffffd
	.align		4
        /*0018*/ 	.word	0x00000000
	.align		4
        /*001c*/ 	.word	0xfffffffc


//--------------------- .text._Z22fused_attention_kernelPKfS0_S0_PfS0_iiif --------------------------
	.section	.text._Z22fused_attention_kernelPKfS0_S0_PfS0_iiif,"ax",@progbits
	.align	128
        .global         _Z22fused_attention_kernelPKfS0_S0_PfS0_iiif
        .type           _Z22fused_attention_kernelPKfS0_S0_PfS0_iiif,@function
        .size           _Z22fused_attention_kernelPKfS0_S0_PfS0_iiif,(.L_x_1 - _Z22fused_attention_kernelPKfS0_S0_PfS0_iiif)
        .other          _Z22fused_attention_kernelPKfS0_S0_PfS0_iiif,@"STO_CUDA_ENTRY STV_DEFAULT"
_Z22fused_attention_kernelPKfS0_S0_PfS0_iiif:
.text._Z22fused_attention_kernelPKfS0_S0_PfS0_iiif:
[----:B------:R-:W-:Y:S01]  /*0000*/  LDC R1, c[0x0][0x37c] ;  /* 0x0000df00ff017b82 */ /* 0x000fe20000000800 */
[----:B------:R-:W0:Y:S07]  /*0010*/  S2R R0, SR_CTAID.X ;  /* 0x0000000000007919 */ /* 0x000e2e0000002500 */
[----:B------:R-:W0:Y:S01]  /*0020*/  LDC.64 R4, c[0x0][0x3a8] ;  /* 0x0000ea00ff047b82 */ /* 0x000e220000000a00 */
[----:B------:R-:W1:Y:S01]  /*0030*/  LDCU UR7, c[0x0][0x3b0] ;  /* 0x00007600ff0777ac */ /* 0x000e620008000800 */
[----:B------:R-:W1:Y:S06]  /*0040*/  S2R R7, SR_TID.X ;  /* 0x0000000000077919 */ /* 0x000e6c0000002100 */
[----:B------:R-:W2:Y:S01]  /*0050*/  S2UR UR6, SR_CTAID.Y ;  /* 0x00000000000679c3 */ /* 0x000ea20000002600 */
[----:B0-----:R-:W-:-:S04]  /*0060*/  ISETP.GE.AND P0, PT, R0, R5, PT ;  /* 0x000000050000720c */ /* 0x001fc80003f06270 */
[----:B--2---:R-:W-:-:S04]  /*0070*/  ISETP.LE.OR P0, PT, R4, UR6, P0 ;  /* 0x0000000604007c0c */ /* 0x004fc80008703670 */
[----:B-1----:R-:W-:-:S13]  /*0080*/  ISETP.GE.OR P0, PT, R7, UR7, P0 ;  /* 0x0000000707007c0c */ /* 0x002fda0008706670 */
[----:B------:R-:W-:Y:S05]  /*0090*/  @P0 EXIT ;  /* 0x000000000000094d */ /* 0x000fea0003800000 */
[----:B------:R-:W0:Y:S01]  /*00a0*/  LDC.64 R2, c[0x0][0x380] ;  /* 0x0000e000ff027b82 */ /* 0x000e220000000a00 */
[----:B------:R-:W1:Y:S01]  /*00b0*/  LDCU.64 UR4, c[0x0][0x358] ;  /* 0x00006b00ff0477ac */ /* 0x000e620008000a00 */
[----:B------:R-:W-:-:S04]  /*00c0*/  IMAD R0, R5, UR6, R0 ;  /* 0x0000000605007c24 */ /* 0x000fc8000f8e0200 */
[----:B------:R-:W-:Y:S02]  /*00d0*/  IMAD R7, R0, UR7, R7 ;  /* 0x0000000700077c24 */ /* 0x000fe4000f8e0207 */
[----:B------:R-:W2:Y:S02]  /*00e0*/  LDC.64 R4, c[0x0][0x398] ;  /* 0x0000e600ff047b82 */ /* 0x000ea40000000a00 */
[----:B0-----:R-:W-:-:S06]  /*00f0*/  IMAD.WIDE.U32 R2, R7, 0x4, R2 ;  /* 0x0000000407027825 */ /* 0x001fcc00078e0002 */
[----:B-1----:R-:W3:Y:S01]  /*0100*/  LDG.E R3, desc[UR4][R2.64] ;  /* 0x0000000402037981 */ /* 0x002ee2000c1e1900 */
[----:B--2---:R-:W-:-:S05]  /*0110*/  IMAD.WIDE.U32 R4, R7, 0x4, R4 ;  /* 0x0000000407047825 */ /* 0x004fca00078e0004 */
[----:B---3--:R-:W-:Y:S01]  /*0120*/  STG.E desc[UR4][R4.64], R3 ;  /* 0x0000000304007986 */ /* 0x008fe2000c101904 */
[----:B------:R-:W-:Y:S05]  /*0130*/  EXIT ;  /* 0x000000000000794d */ /* 0x000fea0003800000 */
.L_x_0:
[----:B------:R-:W-:-:S00]  /*0140*/  BRA `(.L_x_0) ;  /* 0xfffffffc00fc7947 */ /* 0x000fc0000383ffff */
[----:B------:R-:W-:-:S00]  /*0150*/  NOP ;  /* 0x0000000000007918 */ /* 0x000fc00000000000 */
        /* <DEDUP_REMOVED lines=10> */
.L_x_1:


//--------------------- .nv.shared.reserved.0     --------------------------
	.section	.nv.shared.reserved.0,"aw",@nobits
	.weak		__nv_reservedSMEM_offset_0_alias
	.size		__nv_reservedSMEM_offset_0_alias, 0, 64
	.other		__nv_reservedSMEM_offset_0_alias,@"STO_CUDA_RESERVED_SHARED STV_DEFAULT"
__nv_reservedSMEM_offset_0_alias:
	.zero		0
	.zero		64


//--------------------- .nv.constant0._Z22fused_attention_kernelPKfS0_S0_PfS0_iiif --------------------------
	.section	.nv.constant0._Z22fused_attention_kernelPKfS0_S0_PfS0_iiif,"a",@progbits
	.sectionflags	@""
	.align	4
.nv.constant0._Z22fused_attention_kernelPKfS0_S0_PfS0_iiif:
	.zero		952


//--------------------- SYMBOLS --------------------------

	.type		.nv.reservedSmem.offset0,@object
	.size		.nv.reservedSmem.offset0,0x4
